//
// Generated by NVIDIA NVVM Compiler
//
// Compiler Build ID: CL-36424714
// Cuda compilation tools, release 13.0, V13.0.88
// Based on NVVM 20.0.0
//

.version 9.0
.target sm_100
.address_size 64

	// .globl	_Z4dod4Pjj

.visible .entry _Z4dod4Pjj(
	.param .u64 .ptr .align 1 _Z4dod4Pjj_param_0,
	.param .u32 _Z4dod4Pjj_param_1
)
{
	.reg .pred 	%p<5>;
	.reg .b32 	%r<11>;
	.reg .b64 	%rd<11>;

	ld.param.u64 	%rd2, [_Z4dod4Pjj_param_0];
	ld.param.u32 	%r2, [_Z4dod4Pjj_param_1];
	cvta.to.global.u64 	%rd1, %rd2;
	mov.u32 	%r3, %ctaid.x;
	mov.u32 	%r4, %ntid.x;
	mov.u32 	%r5, %tid.x;
	mad.lo.s32 	%r1, %r3, %r4, %r5;
	setp.ge.u32 	%p1, %r1, %r2;
	@%p1 bra 	$L__BB0_8;
	and.b32  	%r6, %r1, 3;
	setp.gt.s32 	%p2, %r6, 1;
	@%p2 bra 	$L__BB0_6;
	setp.eq.s32 	%p4, %r6, 0;
	@%p4 bra 	$L__BB0_3;
	bra.uni 	$L__BB0_4;
$L__BB0_3:
	mul.wide.u32 	%rd9, %r1, 4;
	add.s64 	%rd10, %rd1, %rd9;
	mov.b32 	%r10, 0;
	st.global.u32 	[%rd10], %r10;
	bra.uni 	$L__BB0_8;
$L__BB0_4:
	mul.wide.u32 	%rd7, %r1, 4;
	add.s64 	%rd8, %rd1, %rd7;
	mov.b32 	%r9, 1;
	st.global.u32 	[%rd8], %r9;
	bra.uni 	$L__BB0_8;
$L__BB0_5:
	mul.wide.u32 	%rd5, %r1, 4;
	add.s64 	%rd6, %rd1, %rd5;
	mov.b32 	%r8, 2;
	st.global.u32 	[%rd6], %r8;
	bra.uni 	$L__BB0_8;
$L__BB0_6:
	setp.eq.s32 	%p3, %r6, 2;
	@%p3 bra 	$L__BB0_5;
	mul.wide.u32 	%rd3, %r1, 4;
	add.s64 	%rd4, %rd1, %rd3;
	mov.b32 	%r7, 3;
	st.global.u32 	[%rd4], %r7;
$L__BB0_8:
	ret;

}


// ===== COMPILED SASS (sm_100) =====

	.target	sm_100

	.elftype	@"ET_EXEC"


//--------------------- .note.nv.tkinfo           --------------------------
	.section	.note.nv.tkinfo,"",@"SHT_NOTE"
	.sectionflags	@"SHF_NOTE_NV_TKINFO"
	.tkinfo
        /*0018*/ 	.word	0x00000002
        /*0030*/ 	.string	""
        /*0030*/ 	.string	"ptxas"
        /*0030*/ 	.string	"Cuda compilation tools, release 13.0, V13.0.88"
        /*0030*/ 	.string	"Build cuda_13.0.r13.0/compiler.36424714_0"
        /*0030*/ 	.string	"-arch sm_100 -m 64 "



//--------------------- .note.nv.cuinfo           --------------------------
	.section	.note.nv.cuinfo,"",@"SHT_NOTE"
	.sectionflags	@"SHF_NOTE_NV_CUINFO"
        /*0018*/ 	.short	0x0002
        /*001a*/ 	.short	0x0064
        /*001c*/ 	.short	0x0082
	.zero		2


//--------------------- .nv.info                  --------------------------
	.section	.nv.info,"",@"SHT_CUDA_INFO"
	.align	4


	//----- nvinfo : EIATTR_REGCOUNT
	.align		4
        /*0000*/ 	.byte	0x04, 0x2f
        /*0002*/ 	.short	(.L_1 - .L_0)
	.align		4
.L_0:
        /*0004*/ 	.word	index@(_Z4dod4Pjj)
        /*0008*/ 	.word	0x0000000a


	//----- nvinfo : EIATTR_FRAME_SIZE
	.align		4
.L_1:
        /*000c*/ 	.byte	0x04, 0x11
        /*000e*/ 	.short	(.L_3 - .L_2)
	.align		4
.L_2:
        /*0010*/ 	.word	index@(_Z4dod4Pjj)
        /*0014*/ 	.word	0x00000000


	//----- nvinfo : EIATTR_MIN_STACK_SIZE
	.align		4
.L_3:
        /*0018*/ 	.byte	0x04, 0x12
        /*001a*/ 	.short	(.L_5 - .L_4)
	.align		4
.L_4:
        /*001c*/ 	.word	index@(_Z4dod4Pjj)
        /*0020*/ 	.word	0x00000000
.L_5:


//--------------------- .nv.compat                --------------------------
	.section	.nv.compat,"",@"SHT_CUDA_COMPAT_INFO"
	.align	4
        /*0000*/ 	.byte	0x02, 0x09, 0x00, 0x00, 0x02, 0x02, 0x01, 0x00, 0x02, 0x05, 0x05, 0x00, 0x03, 0x07, 0x01, 0x01
        /*0010*/ 	.byte	0x02, 0x03, 0x00, 0x00, 0x02, 0x06, 0x01, 0x00, 0x04, 0x0b, 0x08, 0x00, 0x09, 0x00, 0x00, 0x00
        /*0020*/ 	.byte	0x00, 0x00, 0x00, 0x00


//--------------------- .nv.info._Z4dod4Pjj       --------------------------
	.section	.nv.info._Z4dod4Pjj,"",@"SHT_CUDA_INFO"
	.sectionflags	@""
	.align	4


	//----- nvinfo : EIATTR_CUDA_API_VERSION
	.align		4
        /*0000*/ 	.byte	0x04, 0x37
        /*0002*/ 	.short	(.L_7 - .L_6)
.L_6:
        /*0004*/ 	.word	0x00000082


	//----- nvinfo : EIATTR_KPARAM_INFO
	.align		4
.L_7:
        /*0008*/ 	.byte	0x04, 0x17
        /*000a*/ 	.short	(.L_9 - .L_8)
.L_8:
        /*000c*/ 	.word	0x00000000
        /*0010*/ 	.short	0x0001
        /*0012*/ 	.short	0x0008
        /*0014*/ 	.byte	0x00, 0xf0, 0x11, 0x00


	//----- nvinfo : EIATTR_KPARAM_INFO
	.align		4
.L_9:
        /*0018*/ 	.byte	0x04, 0x17
        /*001a*/ 	.short	(.L_11 - .L_10)
.L_10:
        /*001c*/ 	.word	0x00000000
        /*0020*/ 	.short	0x0000
        /*0022*/ 	.short	0x0000
        /*0024*/ 	.byte	0x00, 0xf5, 0x21, 0x00


	//----- nvinfo : EIATTR_SPARSE_MMA_MASK
	.align		4
.L_11:
        /*0028*/ 	.byte	0x03, 0x50
        /*002a*/ 	.short	0x0000


	//----- nvinfo : EIATTR_MAXREG_COUNT
	.align		4
        /*002c*/ 	.byte	0x03, 0x1b
        /*002e*/ 	.short	0x00ff


	//----- nvinfo : EIATTR_MERCURY_ISA_VERSION
	.align		4
        /*0030*/ 	.byte	0x03, 0x5f
        /*0032*/ 	.short	0x0101


	//----- nvinfo : EIATTR_VRC_CTA_INIT_COUNT
	.align		4
        /*0034*/ 	.byte	0x02, 0x4a
	.zero		1
	.zero		1


	//----- nvinfo : EIATTR_EXIT_INSTR_OFFSETS
	.align		4
        /*0038*/ 	.byte	0x04, 0x1c
        /*003a*/ 	.short	(.L_13 - .L_12)


	//   ....[0]....
.L_12:
        /*003c*/ 	.word	0x00000070


	//   ....[1]....
        /*0040*/ 	.word	0x00000110


	//   ....[2]....
        /*0044*/ 	.word	0x00000150


	//   ....[3]....
        /*0048*/ 	.word	0x000001b0


	//   ....[4]....
        /*004c*/ 	.word	0x00000200


	//----- nvinfo : EIATTR_CRS_STACK_SIZE
	.align		4
.L_13:
        /*0050*/ 	.byte	0x04, 0x1e
        /*0052*/ 	.short	(.L_15 - .L_14)
.L_14:
        /*0054*/ 	.word	0x00000000


	//----- nvinfo : EIATTR_CBANK_PARAM_SIZE
	.align		4
.L_15:
        /*0058*/ 	.byte	0x03, 0x19
        /*005a*/ 	.short	0x000c


	//----- nvinfo : EIATTR_PARAM_CBANK
	.align		4
        /*005c*/ 	.byte	0x04, 0x0a
        /*005e*/ 	.short	(.L_17 - .L_16)
	.align		4
.L_16:
        /*0060*/ 	.word	index@(.nv.constant0._Z4dod4Pjj)
        /*0064*/ 	.short	0x0380
        /*0066*/ 	.short	0x000c


	//----- nvinfo : EIATTR_SW_WAR
	.align		4
.L_17:
        /*0068*/ 	.byte	0x04, 0x36
        /*006a*/ 	.short	(.L_19 - .L_18)
.L_18:
        /*006c*/ 	.word	0x00000008
.L_19:


//--------------------- .nv.callgraph             --------------------------
	.section	.nv.callgraph,"",@"SHT_CUDA_CALLGRAPH"
	.align	4
	.sectionentsize	8
	.align		4
        /*0000*/ 	.word	0x00000000
	.align		4
        /*0004*/ 	.word	0xffffffff
	.align		4
        /*0008*/ 	.word	0x00000000
	.align		4
        /*000c*/ 	.word	0xfffffffe
	.align		4
        /*0010*/ 	.word	0x00000000
	.align		4
        /*0014*/ 	.word	0xfffffffd
	.align		4
        /*0018*/ 	.word	0x00000000
	.align		4
        /*001c*/ 	.word	0xfffffffc


//--------------------- .text._Z4dod4Pjj          --------------------------
	.section	.text._Z4dod4Pjj,"ax",@progbits
	.align	128
        .global         _Z4dod4Pjj
        .type           _Z4dod4Pjj,@function
        .size           _Z4dod4Pjj,(.L_x_2 - _Z4dod4Pjj)
        .other          _Z4dod4Pjj,@"STO_CUDA_ENTRY STV_DEFAULT"
_Z4dod4Pjj:
.text._Z4dod4Pjj:
[----:B------:R-:W-:Y:S01]  /*0000*/  LDC R1, c[0x0][0x37c] ;  /* 0x0000df00ff017b82 */ /* 0x000fe20000000800 */
[----:B------:R-:W0:Y:S07]  /*0010*/  S2R R0, SR_TID.X ;  /* 0x0000000000007919 */ /* 0x000e2e0000002100 */
[----:B------:R-:W0:Y:S01]  /*0020*/  S2UR UR4, SR_CTAID.X ;  /* 0x00000000000479c3 */ /* 0x000e220000002500 */
[----:B------:R-:W1:Y:S07]  /*0030*/  LDCU UR5, c[0x0][0x388] ;  /* 0x00007100ff0577ac */ /* 0x000e6e0008000800 */
[----:B------:R-:W0:Y:S02]  /*0040*/  LDC R5, c[0x0][0x360] ;  /* 0x0000d800ff057b82 */ /* 0x000e240000000800 */
[----:B0-----:R-:W-:-:S05]  /*0050*/  IMAD R5, R5, UR4, R0 ;  /* 0x0000000405057c24 */ /* 0x001fca000f8e0200 */
[----:B-1----:R-:W-:-:S13]  /*0060*/  ISETP.GE.U32.AND P0, PT, R5, UR5, PT ;  /* 0x0000000505007c0c */ /* 0x002fda000bf06070 */
[----:B------:R-:W-:Y:S05]  /*0070*/  @P0 EXIT ;  /* 0x000000000000094d */ /* 0x000fea0003800000 */
[----:B------:R-:W-:Y:S01]  /*0080*/  LOP3.LUT R0, R5, 0x3, RZ, 0xc0, !PT ;  /* 0x0000000305007812 */ /* 0x000fe200078ec0ff */
[----:B------:R-:W0:Y:S03]  /*0090*/  LDCU.64 UR4, c[0x0][0x358] ;  /* 0x00006b00ff0477ac */ /* 0x000e260008000a00 */
[----:B------:R-:W-:-:S13]  /*00a0*/  ISETP.GT.AND P0, PT, R0, 0x1, PT ;  /* 0x000000010000780c */ /* 0x000fda0003f04270 */
[----:B------:R-:W-:Y:S05]  /*00b0*/  @P0 BRA `(.L_x_0) ;  /* 0x0000000000280947 */ /* 0x000fea0003800000 */
[----:B------:R-:W-:-:S13]  /*00c0*/  ISETP.NE.AND P0, PT, R0, RZ, PT ;  /* 0x000000ff0000720c */ /* 0x000fda0003f05270 */
[----:B------:R-:W1:Y:S01]  /*00d0*/  @P0 LDC.64 R2, c[0x0][0x380] ;  /* 0x0000e000ff020b82 */ /* 0x000e620000000a00 */
[----:B------:R-:W-:Y:S01]  /*00e0*/  @P0 MOV R7, 0x1 ;  /* 0x0000000100070802 */ /* 0x000fe20000000f00 */
[----:B-1----:R-:W-:-:S05]  /*00f0*/  @P0 IMAD.WIDE.U32 R2, R5, 0x4, R2 ;  /* 0x0000000405020825 */ /* 0x002fca00078e0002 */
[----:B0-----:R0:W-:Y:S01]  /*0100*/  @P0 STG.E desc[UR4][R2.64], R7 ;  /* 0x0000000702000986 */ /* 0x0011e2000c101904 */
[----:B------:R-:W-:Y:S05]  /*0110*/  @P0 EXIT ;  /* 0x000000000000094d */ /* 0x000fea0003800000 */
[----:B0-----:R-:W0:Y:S02]  /*0120*/  LDC.64 R2, c[0x0][0x380] ;  /* 0x0000e000ff027b82 */ /* 0x001e240000000a00 */
[----:B0-----:R-:W-:-:S05]  /*0130*/  IMAD.WIDE.U32 R2, R5, 0x4, R2 ;  /* 0x0000000405027825 */ /* 0x001fca00078e0002 */
[----:B------:R-:W-:Y:S01]  /*0140*/  STG.E desc[UR4][R2.64], RZ ;  /* 0x000000ff02007986 */ /* 0x000fe2000c101904 */
[----:B------:R-:W-:Y:S05]  /*0150*/  EXIT ;  /* 0x000000000000794d */ /* 0x000fea0003800000 */
.L_x_0:
[----:B------:R-:W-:-:S13]  /*0160*/  ISETP.NE.AND P0, PT, R0, 0x2, PT ;  /* 0x000000020000780c */ /* 0x000fda0003f05270 */
[----:B------:R-:W1:Y:S01]  /*0170*/  @P0 LDC.64 R2, c[0x0][0x380] ;  /* 0x0000e000ff020b82 */ /* 0x000e620000000a00 */
[----:B------:R-:W-:Y:S01]  /*0180*/  @P0 MOV R7, 0x3 ;  /* 0x0000000300070802 */ /* 0x000fe20000000f00 */
[----:B-1----:R-:W-:-:S05]  /*0190*/  @P0 IMAD.WIDE.U32 R2, R5, 0x4, R2 ;  /* 0x0000000405020825 */ /* 0x002fca00078e0002 */
[----:B0-----:R0:W-:Y:S01]  /*01a0*/  @P0 STG.E desc[UR4][R2.64], R7 ;  /* 0x0000000702000986 */ /* 0x0011e2000c101904 */
[----:B------:R-:W-:Y:S05]  /*01b0*/  @P0 EXIT ;  /* 0x000000000000094d */ /* 0x000fea0003800000 */
[----:B0-----:R-:W0:Y:S01]  /*01c0*/  LDC.64 R2, c[0x0][0x380] ;  /* 0x0000e000ff027b82 */ /* 0x001e220000000a00 */
[----:B------:R-:W-:Y:S02]  /*01d0*/  HFMA2 R7, -RZ, RZ, 0, 1.1920928955078125e-07 ;  /* 0x00000002ff077431 */ /* 0x000fe400000001ff */
[----:B0-----:R-:W-:-:S05]  /*01e0*/  IMAD.WIDE.U32 R2, R5, 0x4, R2 ;  /* 0x0000000405027825 */ /* 0x001fca00078e0002 */
[----:B------:R-:W-:Y:S01]  /*01f0*/  STG.E desc[UR4][R2.64], R7 ;  /* 0x0000000702007986 */ /* 0x000fe2000c101904 */
[----:B------:R-:W-:Y:S05]  /*0200*/  EXIT ;  /* 0x000000000000794d */ /* 0x000fea0003800000 */
.L_x_1:
[----:B------:R-:W-:-:S00]  /*0210*/  BRA `(.L_x_1) ;  /* 0xfffffffc00fc7947 */ /* 0x000fc0000383ffff */
[----:B------:R-:W-:-:S00]  /*0220*/  NOP ;  /* 0x0000000000007918 */ /* 0x000fc00000000000 */
        /* <DEDUP_REMOVED lines=13> */
.L_x_2:


//--------------------- .nv.shared.reserved.0     --------------------------
	.section	.nv.shared.reserved.0,"aw",@nobits
	.weak		__nv_reservedSMEM_offset_0_alias
	.size		__nv_reservedSMEM_offset_0_alias, 0, 64
	.other		__nv_reservedSMEM_offset_0_alias,@"STO_CUDA_RESERVED_SHARED STV_DEFAULT"
__nv_reservedSMEM_offset_0_alias:
	.zero		0
	.zero		64


//--------------------- .nv.constant0._Z4dod4Pjj  --------------------------
	.section	.nv.constant0._Z4dod4Pjj,"a",@progbits
	.sectionflags	@""
	.align	4
.nv.constant0._Z4dod4Pjj:
	.zero		908


//--------------------- SYMBOLS --------------------------

	.type		.nv.reservedSmem.offset0,@object
	.size		.nv.reservedSmem.offset0,0x4
